//
// Generated by NVIDIA NVVM Compiler
//
// Compiler Build ID: CL-36424714
// Cuda compilation tools, release 13.0, V13.0.88
// Based on NVVM 20.0.0
//

.version 9.0
.target sm_100
.address_size 64

	// .globl	_Z14hello_from_gpuv
.extern .func  (.param .b32 func_retval0) vprintf
(
	.param .b64 vprintf_param_0,
	.param .b64 vprintf_param_1
)
;
.global .align 1 .b8 $str[45] = {72, 101, 108, 108, 111, 32, 87, 111, 114, 108, 100, 32, 102, 114, 111, 109, 32, 71, 80, 85, 33, 32, 40, 116, 104, 114, 101, 97, 100, 32, 37, 100, 44, 32, 98, 108, 111, 99, 107, 32, 37, 100, 41, 10};

.visible .entry _Z14hello_from_gpuv()
{
	.local .align 8 .b8 	__local_depot0[8];
	.reg .b64 	%SP;
	.reg .b64 	%SPL;
	.reg .b32 	%r<5>;
	.reg .b64 	%rd<5>;

	mov.u64 	%SPL, __local_depot0;
	cvta.local.u64 	%SP, %SPL;
	add.u64 	%rd1, %SP, 0;
	add.u64 	%rd2, %SPL, 0;
	mov.u32 	%r1, %tid.x;
	mov.u32 	%r2, %ctaid.x;
	st.local.v2.u32 	[%rd2], {%r1, %r2};
	mov.u64 	%rd3, $str;
	cvta.global.u64 	%rd4, %rd3;
	{ // callseq 0, 0
	.param .b64 param0;
	st.param.b64 	[param0], %rd4;
	.param .b64 param1;
	st.param.b64 	[param1], %rd1;
	.param .b32 retval0;
	call.uni (retval0), 
	vprintf, 
	(
	param0, 
	param1
	);
	ld.param.b32 	%r3, [retval0];
	} // callseq 0
	ret;

}


// ===== COMPILED SASS (sm_100) =====

	.target	sm_100

	.elftype	@"ET_EXEC"


//--------------------- .note.nv.tkinfo           --------------------------
	.section	.note.nv.tkinfo,"",@"SHT_NOTE"
	.sectionflags	@"SHF_NOTE_NV_TKINFO"
	.tkinfo
        /*0018*/ 	.word	0x00000002
        /*0030*/ 	.string	""
        /*0030*/ 	.string	"ptxas"
        /*0030*/ 	.string	"Cuda compilation tools, release 13.0, V13.0.88"
        /*0030*/ 	.string	"Build cuda_13.0.r13.0/compiler.36424714_0"
        /*0030*/ 	.string	"-arch sm_100 -m 64 "



//--------------------- .note.nv.cuinfo           --------------------------
	.section	.note.nv.cuinfo,"",@"SHT_NOTE"
	.sectionflags	@"SHF_NOTE_NV_CUINFO"
        /*0018*/ 	.short	0x0002
        /*001a*/ 	.short	0x0064
        /*001c*/ 	.short	0x0082
	.zero		2


//--------------------- .nv.info                  --------------------------
	.section	.nv.info,"",@"SHT_CUDA_INFO"
	.align	4


	//----- nvinfo : EIATTR_REGCOUNT
	.align		4
        /*0000*/ 	.byte	0x04, 0x2f
        /*0002*/ 	.short	(.L_2 - .L_1)
	.align		4
.L_1:
        /*0004*/ 	.word	index@(_Z14hello_from_gpuv)
        /*0008*/ 	.word	0x00000018


	//----- nvinfo : EIATTR_FRAME_SIZE
	.align		4
.L_2:
        /*000c*/ 	.byte	0x04, 0x11
        /*000e*/ 	.short	(.L_4 - .L_3)
	.align		4
.L_3:
        /*0010*/ 	.word	index@(_Z14hello_from_gpuv)
        /*0014*/ 	.word	0x00000008


	//----- nvinfo : EIATTR_MIN_STACK_SIZE
	.align		4
.L_4:
        /*0018*/ 	.byte	0x04, 0x12
        /*001a*/ 	.short	(.L_6 - .L_5)
	.align		4
.L_5:
        /*001c*/ 	.word	index@(_Z14hello_from_gpuv)
        /*0020*/ 	.word	0x00000008
.L_6:


//--------------------- .nv.compat                --------------------------
	.section	.nv.compat,"",@"SHT_CUDA_COMPAT_INFO"
	.align	4
        /*0000*/ 	.byte	0x02, 0x09, 0x00, 0x00, 0x02, 0x02, 0x01, 0x00, 0x02, 0x05, 0x05, 0x00, 0x03, 0x07, 0x01, 0x01
        /*0010*/ 	.byte	0x02, 0x03, 0x00, 0x00, 0x02, 0x06, 0x01, 0x00, 0x04, 0x0b, 0x08, 0x00, 0x09, 0x00, 0x00, 0x00
        /*0020*/ 	.byte	0x00, 0x00, 0x00, 0x00


//--------------------- .nv.info._Z14hello_from_gpuv --------------------------
	.section	.nv.info._Z14hello_from_gpuv,"",@"SHT_CUDA_INFO"
	.sectionflags	@""
	.align	4


	//----- nvinfo : EIATTR_CUDA_API_VERSION
	.align		4
        /*0000*/ 	.byte	0x04, 0x37
        /*0002*/ 	.short	(.L_8 - .L_7)
.L_7:
        /*0004*/ 	.word	0x00000082


	//----- nvinfo : EIATTR_SPARSE_MMA_MASK
	.align		4
.L_8:
        /*0008*/ 	.byte	0x03, 0x50
        /*000a*/ 	.short	0x0000


	//----- nvinfo : EIATTR_MAXREG_COUNT
	.align		4
        /*000c*/ 	.byte	0x03, 0x1b
        /*000e*/ 	.short	0x00ff


	//----- nvinfo : EIATTR_EXTERNS
	.align		4
        /*0010*/ 	.byte	0x04, 0x0f
        /*0012*/ 	.short	(.L_10 - .L_9)


	//   ....[0]....
	.align		4
.L_9:
        /*0014*/ 	.word	index@(vprintf)


	//----- nvinfo : EIATTR_MERCURY_ISA_VERSION
	.align		4
.L_10:
        /*0018*/ 	.byte	0x03, 0x5f
        /*001a*/ 	.short	0x0101


	//----- nvinfo : EIATTR_VRC_CTA_INIT_COUNT
	.align		4
        /*001c*/ 	.byte	0x02, 0x4a
	.zero		1
	.zero		1


	//----- nvinfo : EIATTR_SYSCALL_OFFSETS
	.align		4
        /*0020*/ 	.byte	0x04, 0x46
        /*0022*/ 	.short	(.L_12 - .L_11)


	//   ....[0]....
.L_11:
        /*0024*/ 	.word	0x000000f0


	//----- nvinfo : EIATTR_EXIT_INSTR_OFFSETS
	.align		4
.L_12:
        /*0028*/ 	.byte	0x04, 0x1c
        /*002a*/ 	.short	(.L_14 - .L_13)


	//   ....[0]....
.L_13:
        /*002c*/ 	.word	0x00000100


	//----- nvinfo : EIATTR_SW_WAR
	.align		4
.L_14:
        /*0030*/ 	.byte	0x04, 0x36
        /*0032*/ 	.short	(.L_16 - .L_15)
.L_15:
        /*0034*/ 	.word	0x00000008
.L_16:


//--------------------- .nv.callgraph             --------------------------
	.section	.nv.callgraph,"",@"SHT_CUDA_CALLGRAPH"
	.align	4
	.sectionentsize	8
	.align		4
        /*0000*/ 	.word	0x00000000
	.align		4
        /*0004*/ 	.word	0xffffffff
	.align		4
        /*0008*/ 	.word	index@(_Z14hello_from_gpuv)
	.align		4
        /*000c*/ 	.word	index@(vprintf)
	.align		4
        /*0010*/ 	.word	0x00000000
	.align		4
        /*0014*/ 	.word	0xfffffffe
	.align		4
        /*0018*/ 	.word	0x00000000
	.align		4
        /*001c*/ 	.word	0xfffffffd
	.align		4
        /*0020*/ 	.word	0x00000000
	.align		4
        /*0024*/ 	.word	0xfffffffc


//--------------------- .nv.constant4             --------------------------
	.section	.nv.constant4,"a",@progbits
	.align	8
	.align		8
.nv.constant4:
        /*0000*/ 	.dword	vprintf
	.align		8
        /*0008*/ 	.dword	$str


//--------------------- .text._Z14hello_from_gpuv --------------------------
	.section	.text._Z14hello_from_gpuv,"ax",@progbits
	.align	128
        .global         _Z14hello_from_gpuv
        .type           _Z14hello_from_gpuv,@function
        .size           _Z14hello_from_gpuv,(.L_x_2 - _Z14hello_from_gpuv)
        .other          _Z14hello_from_gpuv,@"STO_CUDA_ENTRY STV_DEFAULT"
_Z14hello_from_gpuv:
.text._Z14hello_from_gpuv:
[----:B------:R-:W0:Y:S01]  /*0000*/  LDC R1, c[0x0][0x37c] ;  /* 0x0000df00ff017b82 */ /* 0x000e220000000800 */
[----:B------:R-:W1:Y:S01]  /*0010*/  S2R R8, SR_TID.X ;  /* 0x0000000000087919 */ /* 0x000e620000002100 */
[----:B0-----:R-:W-:Y:S01]  /*0020*/  VIADD R1, R1, 0xfffffff8 ;  /* 0xfffffff801017836 */ /* 0x001fe20000000000 */
[----:B------:R-:W-:Y:S01]  /*0030*/  MOV R0, 0x0 ;  /* 0x0000000000007802 */ /* 0x000fe20000000f00 */
[----:B------:R-:W0:Y:S01]  /*0040*/  LDCU UR4, c[0x0][0x2f8] ;  /* 0x00005f00ff0477ac */ /* 0x000e220008000800 */
[----:B------:R-:W1:Y:S03]  /*0050*/  S2R R9, SR_CTAID.X ;  /* 0x0000000000097919 */ /* 0x000e660000002500 */
[----:B------:R2:W3:Y:S01]  /*0060*/  LDC.64 R2, c[0x4][R0] ;  /* 0x0100000000027b82 */ /* 0x0004e20000000a00 */
[----:B------:R-:W4:Y:S01]  /*0070*/  LDCU.64 UR6, c[0x4][0x8] ;  /* 0x01000100ff0677ac */ /* 0x000f220008000a00 */
[----:B------:R-:W5:Y:S01]  /*0080*/  LDCU UR5, c[0x0][0x2fc] ;  /* 0x00005f80ff0577ac */ /* 0x000f620008000800 */
[----:B0-----:R-:W-:Y:S01]  /*0090*/  IADD3 R6, P0, PT, R1, UR4, RZ ;  /* 0x0000000401067c10 */ /* 0x001fe2000ff1e0ff */
[----:B----4-:R-:W-:Y:S01]  /*00a0*/  IMAD.U32 R4, RZ, RZ, UR6 ;  /* 0x00000006ff047e24 */ /* 0x010fe2000f8e00ff */
[----:B------:R-:W-:-:S03]  /*00b0*/  MOV R5, UR7 ;  /* 0x0000000700057c02 */ /* 0x000fc60008000f00 */
[----:B-----5:R-:W-:Y:S01]  /*00c0*/  IMAD.X R7, RZ, RZ, UR5, P0 ;  /* 0x00000005ff077e24 */ /* 0x020fe200080e06ff */
[----:B-1----:R2:W-:Y:S07]  /*00d0*/  STL.64 [R1], R8 ;  /* 0x0000000801007387 */ /* 0x0025ee0000100a00 */
[----:B------:R-:W-:-:S07]  /*00e0*/  LEPC R20, `(.L_x_0) ;  /* 0x000000001014794e */ /* 0x000fce0000000000 */
[----:B--23--:R-:W-:Y:S05]  /*00f0*/  CALL.ABS.NOINC R2 ;  /* 0x0000000002007343 */ /* 0x00cfea0003c00000 */
.L_x_0:
[----:B------:R-:W-:Y:S05]  /*0100*/  EXIT ;  /* 0x000000000000794d */ /* 0x000fea0003800000 */
.L_x_1:
[----:B------:R-:W-:-:S00]  /*0110*/  BRA `(.L_x_1) ;  /* 0xfffffffc00fc7947 */ /* 0x000fc0000383ffff */
[----:B------:R-:W-:-:S00]  /*0120*/  NOP ;  /* 0x0000000000007918 */ /* 0x000fc00000000000 */
        /* <DEDUP_REMOVED lines=13> */
.L_x_2:


//--------------------- .nv.global.init           --------------------------
	.section	.nv.global.init,"aw",@progbits
.nv.global.init:
	.type		$str,@object
	.size		$str,(.L_0 - $str)
$str:
        /*0000*/ 	.byte	0x48, 0x65, 0x6c, 0x6c, 0x6f, 0x20, 0x57, 0x6f, 0x72, 0x6c, 0x64, 0x20, 0x66, 0x72, 0x6f, 0x6d
        /*0010*/ 	.byte	0x20, 0x47, 0x50, 0x55, 0x21, 0x20, 0x28, 0x74, 0x68, 0x72, 0x65, 0x61, 0x64, 0x20, 0x25, 0x64
        /*0020*/ 	.byte	0x2c, 0x20, 0x62, 0x6c, 0x6f, 0x63, 0x6b, 0x20, 0x25, 0x64, 0x29, 0x0a, 0x00
.L_0:


//--------------------- .nv.shared.reserved.0     --------------------------
	.section	.nv.shared.reserved.0,"aw",@nobits
	.weak		__nv_reservedSMEM_offset_0_alias
	.size		__nv_reservedSMEM_offset_0_alias, 0, 64
	.other		__nv_reservedSMEM_offset_0_alias,@"STO_CUDA_RESERVED_SHARED STV_DEFAULT"
__nv_reservedSMEM_offset_0_alias:
	.zero		0
	.zero		64


//--------------------- .nv.constant0._Z14hello_from_gpuv --------------------------
	.section	.nv.constant0._Z14hello_from_gpuv,"a",@progbits
	.sectionflags	@""
	.align	4
.nv.constant0._Z14hello_from_gpuv:
	.zero		896


//--------------------- SYMBOLS --------------------------

	.type		.nv.reservedSmem.offset0,@object
	.size		.nv.reservedSmem.offset0,0x4
	.type		vprintf,@function
